//
// Generated by NVIDIA NVVM Compiler
//
// Compiler Build ID: CL-36424714
// Cuda compilation tools, release 13.0, V13.0.88
// Based on NVVM 20.0.0
//

.version 9.0
.target sm_100
.address_size 64

	// .globl	_Z11vectorCheckv
.extern .func  (.param .b32 func_retval0) vprintf
(
	.param .b64 vprintf_param_0,
	.param .b64 vprintf_param_1
)
;
.global .align 1 .b8 $str[34] = {87, 196, 133, 116, 101, 107, 32, 37, 100, 32, 106, 101, 115, 116, 32, 112, 111, 100, 122, 105, 101, 108, 110, 121, 32, 112, 114, 122, 101, 122, 32, 51, 10};
.global .align 1 .b8 $str$1[38] = {87, 196, 133, 116, 101, 107, 32, 37, 100, 32, 78, 73, 69, 32, 106, 101, 115, 116, 32, 112, 111, 100, 122, 105, 101, 108, 110, 121, 32, 112, 114, 122, 101, 122, 32, 51, 10};

.visible .entry _Z11vectorCheckv()
{
	.local .align 8 .b8 	__local_depot0[8];
	.reg .b64 	%SP;
	.reg .b64 	%SPL;
	.reg .pred 	%p<2>;
	.reg .b16 	%rs<3>;
	.reg .b32 	%r<6>;
	.reg .b64 	%rd<9>;

	mov.u64 	%SPL, __local_depot0;
	cvta.local.u64 	%SP, %SPL;
	add.u64 	%rd2, %SP, 0;
	add.u64 	%rd1, %SPL, 0;
	mov.u32 	%r1, %tid.x;
	cvt.u16.u32 	%rs1, %r1;
	mul.lo.s16 	%rs2, %rs1, -21845;
	setp.gt.u16 	%p1, %rs2, 21845;
	@%p1 bra 	$L__BB0_2;
	st.local.u32 	[%rd1], %r1;
	mov.u64 	%rd6, $str;
	cvta.global.u64 	%rd7, %rd6;
	{ // callseq 1, 0
	.param .b64 param0;
	st.param.b64 	[param0], %rd7;
	.param .b64 param1;
	st.param.b64 	[param1], %rd2;
	.param .b32 retval0;
	call.uni (retval0), 
	vprintf, 
	(
	param0, 
	param1
	);
	ld.param.b32 	%r4, [retval0];
	} // callseq 1
	bra.uni 	$L__BB0_3;
$L__BB0_2:
	st.local.u32 	[%rd1], %r1;
	mov.u64 	%rd3, $str$1;
	cvta.global.u64 	%rd4, %rd3;
	{ // callseq 0, 0
	.param .b64 param0;
	st.param.b64 	[param0], %rd4;
	.param .b64 param1;
	st.param.b64 	[param1], %rd2;
	.param .b32 retval0;
	call.uni (retval0), 
	vprintf, 
	(
	param0, 
	param1
	);
	ld.param.b32 	%r2, [retval0];
	} // callseq 0
$L__BB0_3:
	ret;

}


// ===== COMPILED SASS (sm_100) =====

	.target	sm_100

	.elftype	@"ET_EXEC"


//--------------------- .note.nv.tkinfo           --------------------------
	.section	.note.nv.tkinfo,"",@"SHT_NOTE"
	.sectionflags	@"SHF_NOTE_NV_TKINFO"
	.tkinfo
        /*0018*/ 	.word	0x00000002
        /*0030*/ 	.string	""
        /*0030*/ 	.string	"ptxas"
        /*0030*/ 	.string	"Cuda compilation tools, release 13.0, V13.0.88"
        /*0030*/ 	.string	"Build cuda_13.0.r13.0/compiler.36424714_0"
        /*0030*/ 	.string	"-arch sm_100 -m 64 "



//--------------------- .note.nv.cuinfo           --------------------------
	.section	.note.nv.cuinfo,"",@"SHT_NOTE"
	.sectionflags	@"SHF_NOTE_NV_CUINFO"
        /*0018*/ 	.short	0x0002
        /*001a*/ 	.short	0x0064
        /*001c*/ 	.short	0x0082
	.zero		2


//--------------------- .nv.info                  --------------------------
	.section	.nv.info,"",@"SHT_CUDA_INFO"
	.align	4


	//----- nvinfo : EIATTR_REGCOUNT
	.align		4
        /*0000*/ 	.byte	0x04, 0x2f
        /*0002*/ 	.short	(.L_3 - .L_2)
	.align		4
.L_2:
        /*0004*/ 	.word	index@(_Z11vectorCheckv)
        /*0008*/ 	.word	0x00000018


	//----- nvinfo : EIATTR_FRAME_SIZE
	.align		4
.L_3:
        /*000c*/ 	.byte	0x04, 0x11
        /*000e*/ 	.short	(.L_5 - .L_4)
	.align		4
.L_4:
        /*0010*/ 	.word	index@(_Z11vectorCheckv)
        /*0014*/ 	.word	0x00000008


	//----- nvinfo : EIATTR_MIN_STACK_SIZE
	.align		4
.L_5:
        /*0018*/ 	.byte	0x04, 0x12
        /*001a*/ 	.short	(.L_7 - .L_6)
	.align		4
.L_6:
        /*001c*/ 	.word	index@(_Z11vectorCheckv)
        /*0020*/ 	.word	0x00000008
.L_7:


//--------------------- .nv.compat                --------------------------
	.section	.nv.compat,"",@"SHT_CUDA_COMPAT_INFO"
	.align	4
        /*0000*/ 	.byte	0x02, 0x09, 0x00, 0x00, 0x02, 0x02, 0x01, 0x00, 0x02, 0x05, 0x05, 0x00, 0x03, 0x07, 0x01, 0x01
        /*0010*/ 	.byte	0x02, 0x03, 0x00, 0x00, 0x02, 0x06, 0x01, 0x00, 0x04, 0x0b, 0x08, 0x00, 0x09, 0x00, 0x00, 0x00
        /*0020*/ 	.byte	0x00, 0x00, 0x00, 0x00


//--------------------- .nv.info._Z11vectorCheckv --------------------------
	.section	.nv.info._Z11vectorCheckv,"",@"SHT_CUDA_INFO"
	.sectionflags	@""
	.align	4


	//----- nvinfo : EIATTR_CUDA_API_VERSION
	.align		4
        /*0000*/ 	.byte	0x04, 0x37
        /*0002*/ 	.short	(.L_9 - .L_8)
.L_8:
        /*0004*/ 	.word	0x00000082


	//----- nvinfo : EIATTR_SPARSE_MMA_MASK
	.align		4
.L_9:
        /*0008*/ 	.byte	0x03, 0x50
        /*000a*/ 	.short	0x0000


	//----- nvinfo : EIATTR_MAXREG_COUNT
	.align		4
        /*000c*/ 	.byte	0x03, 0x1b
        /*000e*/ 	.short	0x00ff


	//----- nvinfo : EIATTR_EXTERNS
	.align		4
        /*0010*/ 	.byte	0x04, 0x0f
        /*0012*/ 	.short	(.L_11 - .L_10)


	//   ....[0]....
	.align		4
.L_10:
        /*0014*/ 	.word	index@(vprintf)


	//----- nvinfo : EIATTR_MERCURY_ISA_VERSION
	.align		4
.L_11:
        /*0018*/ 	.byte	0x03, 0x5f
        /*001a*/ 	.short	0x0101


	//----- nvinfo : EIATTR_VRC_CTA_INIT_COUNT
	.align		4
        /*001c*/ 	.byte	0x02, 0x4a
	.zero		1
	.zero		1


	//----- nvinfo : EIATTR_SYSCALL_OFFSETS
	.align		4
        /*0020*/ 	.byte	0x04, 0x46
        /*0022*/ 	.short	(.L_13 - .L_12)


	//   ....[0]....
.L_12:
        /*0024*/ 	.word	0x00000130


	//   ....[1]....
        /*0028*/ 	.word	0x000001c0


	//----- nvinfo : EIATTR_EXIT_INSTR_OFFSETS
	.align		4
.L_13:
        /*002c*/ 	.byte	0x04, 0x1c
        /*002e*/ 	.short	(.L_15 - .L_14)


	//   ....[0]....
.L_14:
        /*0030*/ 	.word	0x00000140


	//   ....[1]....
        /*0034*/ 	.word	0x000001d0


	//----- nvinfo : EIATTR_CRS_STACK_SIZE
	.align		4
.L_15:
        /*0038*/ 	.byte	0x04, 0x1e
        /*003a*/ 	.short	(.L_17 - .L_16)
.L_16:
        /*003c*/ 	.word	0x00000000


	//----- nvinfo : EIATTR_SW_WAR
	.align		4
.L_17:
        /*0040*/ 	.byte	0x04, 0x36
        /*0042*/ 	.short	(.L_19 - .L_18)
.L_18:
        /*0044*/ 	.word	0x00000008
.L_19:


//--------------------- .nv.callgraph             --------------------------
	.section	.nv.callgraph,"",@"SHT_CUDA_CALLGRAPH"
	.align	4
	.sectionentsize	8
	.align		4
        /*0000*/ 	.word	0x00000000
	.align		4
        /*0004*/ 	.word	0xffffffff
	.align		4
        /*0008*/ 	.word	index@(_Z11vectorCheckv)
	.align		4
        /*000c*/ 	.word	index@(vprintf)
	.align		4
        /*0010*/ 	.word	0x00000000
	.align		4
        /*0014*/ 	.word	0xfffffffe
	.align		4
        /*0018*/ 	.word	0x00000000
	.align		4
        /*001c*/ 	.word	0xfffffffd
	.align		4
        /*0020*/ 	.word	0x00000000
	.align		4
        /*0024*/ 	.word	0xfffffffc


//--------------------- .nv.constant4             --------------------------
	.section	.nv.constant4,"a",@progbits
	.align	8
	.align		8
.nv.constant4:
        /*0000*/ 	.dword	vprintf
	.align		8
        /*0008*/ 	.dword	$str
	.align		8
        /*0010*/ 	.dword	$str$1


//--------------------- .text._Z11vectorCheckv    --------------------------
	.section	.text._Z11vectorCheckv,"ax",@progbits
	.align	128
        .global         _Z11vectorCheckv
        .type           _Z11vectorCheckv,@function
        .size           _Z11vectorCheckv,(.L_x_4 - _Z11vectorCheckv)
        .other          _Z11vectorCheckv,@"STO_CUDA_ENTRY STV_DEFAULT"
_Z11vectorCheckv:
.text._Z11vectorCheckv:
[----:B------:R-:W0:Y:S01]  /*0000*/  LDC R1, c[0x0][0x37c] ;  /* 0x0000df00ff017b82 */ /* 0x000e220000000800 */
[----:B------:R-:W1:Y:S01]  /*0010*/  S2R R8, SR_TID.X ;  /* 0x0000000000087919 */ /* 0x000e620000002100 */
[----:B------:R-:W2:Y:S01]  /*0020*/  LDCU UR4, c[0x0][0x2f8] ;  /* 0x00005f00ff0477ac */ /* 0x000ea20008000800 */
[----:B0-----:R-:W-:Y:S01]  /*0030*/  VIADD R1, R1, 0xfffffff8 ;  /* 0xfffffff801017836 */ /* 0x001fe20000000000 */
[----:B------:R-:W0:Y:S04]  /*0040*/  LDCU UR5, c[0x0][0x2fc] ;  /* 0x00005f80ff0577ac */ /* 0x000e280008000800 */
[----:B--2---:R-:W-:-:S05]  /*0050*/  IADD3 R6, P1, PT, R1, UR4, RZ ;  /* 0x0000000401067c10 */ /* 0x004fca000ff3e0ff */
[----:B0-----:R-:W-:Y:S01]  /*0060*/  IMAD.X R7, RZ, RZ, UR5, P1 ;  /* 0x00000005ff077e24 */ /* 0x001fe200088e06ff */
[----:B-1----:R-:W-:-:S05]  /*0070*/  PRMT R0, R8, 0x9910, RZ ;  /* 0x0000991008007816 */ /* 0x002fca00000000ff */
[----:B------:R-:W-:-:S05]  /*0080*/  IMAD R0, R0, -0x5555, RZ ;  /* 0xffffaaab00007824 */ /* 0x000fca00078e02ff */
[----:B------:R-:W-:-:S04]  /*0090*/  LOP3.LUT R0, R0, 0xffff, RZ, 0xc0, !PT ;  /* 0x0000ffff00007812 */ /* 0x000fc800078ec0ff */
[----:B------:R-:W-:-:S13]  /*00a0*/  ISETP.GT.U32.AND P0, PT, R0, 0x5555, PT ;  /* 0x000055550000780c */ /* 0x000fda0003f04070 */
[----:B------:R-:W-:Y:S05]  /*00b0*/  @P0 BRA `(.L_x_0) ;  /* 0x0000000000240947 */ /* 0x000fea0003800000 */
[----:B------:R-:W-:Y:S01]  /*00c0*/  MOV R0, 0x0 ;  /* 0x0000000000007802 */ /* 0x000fe20000000f00 */
[----:B------:R0:W-:Y:S01]  /*00d0*/  STL [R1], R8 ;  /* 0x0000000801007387 */ /* 0x0001e20000100800 */
[----:B------:R-:W1:Y:S02]  /*00e0*/  LDCU.64 UR4, c[0x4][0x8] ;  /* 0x01000100ff0477ac */ /* 0x000e640008000a00 */
[----:B------:R0:W2:Y:S01]  /*00f0*/  LDC.64 R2, c[0x4][R0] ;  /* 0x0100000000027b82 */ /* 0x0000a20000000a00 */
[----:B-1----:R-:W-:Y:S02]  /*0100*/  IMAD.U32 R4, RZ, RZ, UR4 ;  /* 0x00000004ff047e24 */ /* 0x002fe4000f8e00ff */
[----:B0-----:R-:W-:-:S07]  /*0110*/  IMAD.U32 R5, RZ, RZ, UR5 ;  /* 0x00000005ff057e24 */ /* 0x001fce000f8e00ff */
[----:B------:R-:W-:-:S07]  /*0120*/  LEPC R20, `(.L_x_1) ;  /* 0x000000001014794e */ /* 0x000fce0000000000 */
[----:B--2---:R-:W-:Y:S05]  /*0130*/  CALL.ABS.NOINC R2 ;  /* 0x0000000002007343 */ /* 0x004fea0003c00000 */
.L_x_1:
[----:B------:R-:W-:Y:S05]  /*0140*/  EXIT ;  /* 0x000000000000794d */ /* 0x000fea0003800000 */
.L_x_0:
        /* <DEDUP_REMOVED lines=8> */
.L_x_2:
[----:B------:R-:W-:Y:S05]  /*01d0*/  EXIT ;  /* 0x000000000000794d */ /* 0x000fea0003800000 */
.L_x_3:
[----:B------:R-:W-:-:S00]  /*01e0*/  BRA `(.L_x_3) ;  /* 0xfffffffc00fc7947 */ /* 0x000fc0000383ffff */
[----:B------:R-:W-:-:S00]  /*01f0*/  NOP ;  /* 0x0000000000007918 */ /* 0x000fc00000000000 */
        /* <DEDUP_REMOVED lines=8> */
.L_x_4:


//--------------------- .nv.global.init           --------------------------
	.section	.nv.global.init,"aw",@progbits
.nv.global.init:
	.type		$str,@object
	.size		$str,($str$1 - $str)
$str:
        /*0000*/ 	.byte	0x57, 0xc4, 0x85, 0x74, 0x65, 0x6b, 0x20, 0x25, 0x64, 0x20, 0x6a, 0x65, 0x73, 0x74, 0x20, 0x70
        /*0010*/ 	.byte	0x6f, 0x64, 0x7a, 0x69, 0x65, 0x6c, 0x6e, 0x79, 0x20, 0x70, 0x72, 0x7a, 0x65, 0x7a, 0x20, 0x33
        /*0020*/ 	.byte	0x0a, 0x00
	.type		$str$1,@object
	.size		$str$1,(.L_1 - $str$1)
$str$1:
        /*0022*/ 	.byte	0x57, 0xc4, 0x85, 0x74, 0x65, 0x6b, 0x20, 0x25, 0x64, 0x20, 0x4e, 0x49, 0x45, 0x20, 0x6a, 0x65
        /*0032*/ 	.byte	0x73, 0x74, 0x20, 0x70, 0x6f, 0x64, 0x7a, 0x69, 0x65, 0x6c, 0x6e, 0x79, 0x20, 0x70, 0x72, 0x7a
        /*0042*/ 	.byte	0x65, 0x7a, 0x20, 0x33, 0x0a, 0x00
.L_1:


//--------------------- .nv.shared.reserved.0     --------------------------
	.section	.nv.shared.reserved.0,"aw",@nobits
	.weak		__nv_reservedSMEM_offset_0_alias
	.size		__nv_reservedSMEM_offset_0_alias, 0, 64
	.other		__nv_reservedSMEM_offset_0_alias,@"STO_CUDA_RESERVED_SHARED STV_DEFAULT"
__nv_reservedSMEM_offset_0_alias:
	.zero		0
	.zero		64


//--------------------- .nv.constant0._Z11vectorCheckv --------------------------
	.section	.nv.constant0._Z11vectorCheckv,"a",@progbits
	.sectionflags	@""
	.align	4
.nv.constant0._Z11vectorCheckv:
	.zero		896


//--------------------- SYMBOLS --------------------------

	.type		.nv.reservedSmem.offset0,@object
	.size		.nv.reservedSmem.offset0,0x4
	.type		vprintf,@function
